	.headerflags	@"EF_CUDA_TEXMODE_UNIFIED EF_CUDA_64BIT_ADDRESS EF_CUDA_ACCELERATORS EF_CUDA_SM90 EF_CUDA_VIRTUAL_SM(EF_CUDA_SM90)"
	.elftype	@"ET_EXEC"


//--------------------- .nv.info                  --------------------------
	.section	.nv.info,"",@"SHT_CUDA_INFO"
	.align	4


	//----- nvinfo : EIATTR_REGCOUNT
	.align		4
        /*0000*/ 	.byte	0x04, 0x2f
        /*0002*/ 	.short	(.L_3 - .L_2)
	.align		4
.L_2:
        /*0004*/ 	.word	index@(triton_poi_fused__native_batch_norm_legit_no_training_add_relu_17)
        /*0008*/ 	.word	0x00000020


	//----- nvinfo : EIATTR_MIN_STACK_SIZE
	.align		4
.L_3:
        /*000c*/ 	.byte	0x04, 0x12
        /*000e*/ 	.short	(.L_5 - .L_4)
	.align		4
.L_4:
        /*0010*/ 	.word	index@(triton_poi_fused__native_batch_norm_legit_no_training_add_relu_17)
        /*0014*/ 	.word	0x00000000


	//----- nvinfo : EIATTR_FRAME_SIZE
	.align		4
.L_5:
        /*0018*/ 	.byte	0x04, 0x11
        /*001a*/ 	.short	(.L_7 - .L_6)
	.align		4
.L_6:
        /*001c*/ 	.word	index@(triton_poi_fused__native_batch_norm_legit_no_training_add_relu_17)
        /*0020*/ 	.word	0x00000000


	//----- nvinfo : EIATTR_MIN_STACK_SIZE
	.align		4
.L_7:
        /*0024*/ 	.byte	0x04, 0x12
        /*0026*/ 	.short	(.L_9 - .L_8)
	.align		4
.L_8:
        /*0028*/ 	.word	index@(triton_poi_fused__native_batch_norm_legit_no_training_add_relu_17)
        /*002c*/ 	.word	0x00000000
.L_9:


//--------------------- .nv.info.triton_poi_fused__native_batch_norm_legit_no_training_add_relu_17 --------------------------
	.section	.nv.info.triton_poi_fused__native_batch_norm_legit_no_training_add_relu_17,"",@"SHT_CUDA_INFO"
	.sectionflags	@""
	.align	4


	//----- nvinfo : EIATTR_CUDA_API_VERSION
	.align		4
        /*0000*/ 	.byte	0x04, 0x37
        /*0002*/ 	.short	(.L_11 - .L_10)
.L_10:
        /*0004*/ 	.word	0x0000007c


	//----- nvinfo : EIATTR_KPARAM_INFO
	.align		4
.L_11:
        /*0008*/ 	.byte	0x04, 0x17
        /*000a*/ 	.short	(.L_13 - .L_12)
.L_12:
        /*000c*/ 	.word	0x00000000
        /*0010*/ 	.short	0x000b
        /*0012*/ 	.short	0x0058
        /*0014*/ 	.byte	0x00, 0xf0, 0x11, 0x00


	//----- nvinfo : EIATTR_KPARAM_INFO
	.align		4
.L_13:
        /*0018*/ 	.byte	0x04, 0x17
        /*001a*/ 	.short	(.L_15 - .L_14)
.L_14:
        /*001c*/ 	.word	0x00000000
        /*0020*/ 	.short	0x000a
        /*0022*/ 	.short	0x0050
        /*0024*/ 	.byte	0x00, 0xf4, 0x21, 0x00


	//----- nvinfo : EIATTR_KPARAM_INFO
	.align		4
.L_15:
        /*0028*/ 	.byte	0x04, 0x17
        /*002a*/ 	.short	(.L_17 - .L_16)
.L_16:
        /*002c*/ 	.word	0x00000000
        /*0030*/ 	.short	0x0009
        /*0032*/ 	.short	0x0048
        /*0034*/ 	.byte	0x00, 0xf4, 0x21, 0x00


	//----- nvinfo : EIATTR_KPARAM_INFO
	.align		4
.L_17:
        /*0038*/ 	.byte	0x04, 0x17
        /*003a*/ 	.short	(.L_19 - .L_18)
.L_18:
        /*003c*/ 	.word	0x00000000
        /*0040*/ 	.short	0x0008
        /*0042*/ 	.short	0x0040
        /*0044*/ 	.byte	0x00, 0xf4, 0x21, 0x00


	//----- nvinfo : EIATTR_KPARAM_INFO
	.align		4
.L_19:
        /*0048*/ 	.byte	0x04, 0x17
        /*004a*/ 	.short	(.L_21 - .L_20)
.L_20:
        /*004c*/ 	.word	0x00000000
        /*0050*/ 	.short	0x0007
        /*0052*/ 	.short	0x0038
        /*0054*/ 	.byte	0x00, 0xf4, 0x21, 0x00


	//----- nvinfo : EIATTR_KPARAM_INFO
	.align		4
.L_21:
        /*0058*/ 	.byte	0x04, 0x17
        /*005a*/ 	.short	(.L_23 - .L_22)
.L_22:
        /*005c*/ 	.word	0x00000000
        /*0060*/ 	.short	0x0006
        /*0062*/ 	.short	0x0030
        /*0064*/ 	.byte	0x00, 0xf4, 0x21, 0x00


	//----- nvinfo : EIATTR_KPARAM_INFO
	.align		4
.L_23:
        /*0068*/ 	.byte	0x04, 0x17
        /*006a*/ 	.short	(.L_25 - .L_24)
.L_24:
        /*006c*/ 	.word	0x00000000
        /*0070*/ 	.short	0x0005
        /*0072*/ 	.short	0x0028
        /*0074*/ 	.byte	0x00, 0xf4, 0x21, 0x00


	//----- nvinfo : EIATTR_KPARAM_INFO
	.align		4
.L_25:
        /*0078*/ 	.byte	0x04, 0x17
        /*007a*/ 	.short	(.L_27 - .L_26)
.L_26:
        /*007c*/ 	.word	0x00000000
        /*0080*/ 	.short	0x0004
        /*0082*/ 	.short	0x0020
        /*0084*/ 	.byte	0x00, 0xf4, 0x21, 0x00


	//----- nvinfo : EIATTR_KPARAM_INFO
	.align		4
.L_27:
        /*0088*/ 	.byte	0x04, 0x17
        /*008a*/ 	.short	(.L_29 - .L_28)
.L_28:
        /*008c*/ 	.word	0x00000000
        /*0090*/ 	.short	0x0003
        /*0092*/ 	.short	0x0018
        /*0094*/ 	.byte	0x00, 0xf4, 0x21, 0x00


	//----- nvinfo : EIATTR_KPARAM_INFO
	.align		4
.L_29:
        /*0098*/ 	.byte	0x04, 0x17
        /*009a*/ 	.short	(.L_31 - .L_30)
.L_30:
        /*009c*/ 	.word	0x00000000
        /*00a0*/ 	.short	0x0002
        /*00a2*/ 	.short	0x0010
        /*00a4*/ 	.byte	0x00, 0xf4, 0x21, 0x00


	//----- nvinfo : EIATTR_KPARAM_INFO
	.align		4
.L_31:
        /*00a8*/ 	.byte	0x04, 0x17
        /*00aa*/ 	.short	(.L_33 - .L_32)
.L_32:
        /*00ac*/ 	.word	0x00000000
        /*00b0*/ 	.short	0x0001
        /*00b2*/ 	.short	0x0008
        /*00b4*/ 	.byte	0x00, 0xf4, 0x21, 0x00


	//----- nvinfo : EIATTR_KPARAM_INFO
	.align		4
.L_33:
        /*00b8*/ 	.byte	0x04, 0x17
        /*00ba*/ 	.short	(.L_35 - .L_34)
.L_34:
        /*00bc*/ 	.word	0x00000000
        /*00c0*/ 	.short	0x0000
        /*00c2*/ 	.short	0x0000
        /*00c4*/ 	.byte	0x00, 0xf4, 0x21, 0x00


	//----- nvinfo : EIATTR_SPARSE_MMA_MASK
	.align		4
.L_35:
        /*00c8*/ 	.byte	0x03, 0x50
        /*00ca*/ 	.short	0x0000


	//----- nvinfo : EIATTR_MAXREG_COUNT
	.align		4
        /*00cc*/ 	.byte	0x03, 0x1b
        /*00ce*/ 	.short	0x00ff


	//----- nvinfo : EIATTR_EXIT_INSTR_OFFSETS
	.align		4
        /*00d0*/ 	.byte	0x04, 0x1c
        /*00d2*/ 	.short	(.L_37 - .L_36)


	//   ....[0]....
.L_36:
        /*00d4*/ 	.word	0x00000680


	//----- nvinfo : EIATTR_REQNTID
	.align		4
.L_37:
        /*00d8*/ 	.byte	0x04, 0x10
        /*00da*/ 	.short	(.L_39 - .L_38)
.L_38:
        /*00dc*/ 	.word	0x00000100
        /*00e0*/ 	.word	0x00000001
        /*00e4*/ 	.word	0x00000001


	//----- nvinfo : EIATTR_CBANK_PARAM_SIZE
	.align		4
.L_39:
        /*00e8*/ 	.byte	0x03, 0x19
        /*00ea*/ 	.short	0x005c


	//----- nvinfo : EIATTR_PARAM_CBANK
	.align		4
        /*00ec*/ 	.byte	0x04, 0x0a
        /*00ee*/ 	.short	(.L_41 - .L_40)
	.align		4
.L_40:
        /*00f0*/ 	.word	index@(.nv.constant0.triton_poi_fused__native_batch_norm_legit_no_training_add_relu_17)
        /*00f4*/ 	.short	0x0210
        /*00f6*/ 	.short	0x005c


	//----- nvinfo : EIATTR_SW_WAR
	.align		4
.L_41:
        /*00f8*/ 	.byte	0x04, 0x36
        /*00fa*/ 	.short	(.L_43 - .L_42)
.L_42:
        /*00fc*/ 	.word	0x00000008
.L_43:


//--------------------- .nv.callgraph             --------------------------
	.section	.nv.callgraph,"",@"SHT_CUDA_CALLGRAPH"
	.align	4
	.sectionentsize	8
	.align		4
        /*0000*/ 	.word	0x00000000
	.align		4
        /*0004*/ 	.word	0xffffffff
	.align		4
        /*0008*/ 	.word	0x00000000
	.align		4
        /*000c*/ 	.word	0xfffffffe
	.align		4
        /*0010*/ 	.word	0x00000000
	.align		4
        /*0014*/ 	.word	0xfffffffd
	.align		4
        /*0018*/ 	.word	0x00000000
	.align		4
        /*001c*/ 	.word	0xfffffffc


//--------------------- .nv.constant4             --------------------------
	.section	.nv.constant4,"a",@progbits
	.align	8
	.align		8
.nv.constant4:
        /*0000*/ 	.dword	_$_str
	.align		8
        /*0008*/ 	.dword	_$_str_$_2


//--------------------- .text.triton_poi_fused__native_batch_norm_legit_no_training_add_relu_17 --------------------------
	.section	.text.triton_poi_fused__native_batch_norm_legit_no_training_add_relu_17,"ax",@progbits
	.align	128
        .global         triton_poi_fused__native_batch_norm_legit_no_training_add_relu_17
        .type           triton_poi_fused__native_batch_norm_legit_no_training_add_relu_17,@function
        .size           triton_poi_fused__native_batch_norm_legit_no_training_add_relu_17,(.L_x_1 - triton_poi_fused__native_batch_norm_legit_no_training_add_relu_17)
        .other          triton_poi_fused__native_batch_norm_legit_no_training_add_relu_17,@"STO_CUDA_ENTRY STV_DEFAULT"
triton_poi_fused__native_batch_norm_legit_no_training_add_relu_17:
.text.triton_poi_fused__native_batch_norm_legit_no_training_add_relu_17:
[----:B------:R-:W-:Y:S01]  /*0000*/  LDC R1, c[0x0][0x28] ;  /* 0x00000a00ff017b82 */ /* 0x000fe20000000800 */
[----:B------:R-:W1:Y:S07]  /*0010*/  S2R R0, SR_TID.X ;  /* 0x0000000000007919 */ /* 0x000e6e0000002100 */
[----:B------:R-:W2:Y:S01]  /*0020*/  LDC.64 R6, c[0x0][0x228] ;  /* 0x00008a00ff067b82 */ /* 0x000ea20000000a00 */
[----:B------:R-:W-:Y:S01]  /*0030*/  ULDC.64 UR4, c[0x0][0x208] ;  /* 0x0000820000047ab9 */ /* 0x000fe20000000a00 */
[----:B------:R-:W3:Y:S06]  /*0040*/  S2R R5, SR_CTAID.X ;  /* 0x0000000000057919 */ /* 0x000eec0000002500 */
[----:B------:R-:W4:Y:S08]  /*0050*/  LDC.64 R12, c[0x0][0x218] ;  /* 0x00008600ff0c7b82 */ /* 0x000f300000000a00 */
[----:B------:R-:W5:Y:S08]  /*0060*/  LDC.64 R14, c[0x0][0x240] ;  /* 0x00009000ff0e7b82 */ /* 0x000f700000000a00 */
[----:B------:R-:W4:Y:S01]  /*0070*/  LDC.64 R16, c[0x0][0x220] ;  /* 0x00008800ff107b82 */ /* 0x000f220000000a00 */
[----:B-1----:R-:W-:-:S07]  /*0080*/  SHF.L.U32 R0, R0, 0x1, RZ ;  /* 0x0000000100007819 */ /* 0x002fce00000006ff */
[----:B------:R-:W1:Y:S01]  /*0090*/  LDC.64 R18, c[0x0][0x248] ;  /* 0x00009200ff127b82 */ /* 0x000e620000000a00 */
[----:B---3--:R-:W-:Y:S02]  /*00a0*/  SHF.R.S32.HI R3, RZ, 0x16, R5 ;  /* 0x00000016ff037819 */ /* 0x008fe40000011405 */
[----:B------:R-:W-:Y:S02]  /*00b0*/  LOP3.LUT R0, R0, 0x1fe, RZ, 0xc0, !PT ;  /* 0x000001fe00007812 */ /* 0x000fe400078ec0ff */
[----:B------:R-:W-:-:S03]  /*00c0*/  SGXT R3, R3, 0x1 ;  /* 0x000000010303781a */ /* 0x000fc60000000200 */
[----:B------:R-:W3:Y:S01]  /*00d0*/  LDC.64 R8, c[0x0][0x238] ;  /* 0x00008e00ff087b82 */ /* 0x000ee20000000a00 */
[----:B------:R-:W-:-:S04]  /*00e0*/  LEA R0, R5, R0, 0x9 ;  /* 0x0000000005007211 */ /* 0x000fc800078e48ff */
[----:B------:R-:W-:-:S03]  /*00f0*/  LEA.HI R4, R3, R0, RZ, 0x9 ;  /* 0x0000000003047211 */ /* 0x000fc600078f48ff */
[----:B------:R-:W1:Y:S01]  /*0100*/  LDC.64 R2, c[0x0][0x250] ;  /* 0x00009400ff027b82 */ /* 0x000e620000000a00 */
[----:B------:R-:W-:-:S04]  /*0110*/  LOP3.LUT R21, R4, 0xfffffe00, RZ, 0xc0, !PT ;  /* 0xfffffe0004157812 */ /* 0x000fc800078ec0ff */
[----:B------:R-:W-:-:S03]  /*0120*/  IADD3 R21, R0, -R21, RZ ;  /* 0x8000001500157210 */ /* 0x000fc60007ffe0ff */
[----:B------:R-:W3:Y:S02]  /*0130*/  LDC.64 R22, c[0x0][0x230] ;  /* 0x00008c00ff167b82 */ /* 0x000ee40000000a00 */
[----:B--2---:R-:W-:-:S06]  /*0140*/  IMAD.WIDE R6, R21, 0x4, R6 ;  /* 0x0000000415067825 */ /* 0x004fcc00078e0206 */
[----:B------:R-:W2:Y:S01]  /*0150*/  LDG.E.EL.64 R6, desc[UR4][R6.64] ;  /* 0x0000000406067981 */ /* 0x000ea2000c2e1b00 */
[----:B------:R-:W3:Y:S01]  /*0160*/  LDC.64 R10, c[0x0][0x258] ;  /* 0x00009600ff0a7b82 */ /* 0x000ee20000000a00 */
[----:B01----:R-:W-:-:S07]  /*0170*/  IMAD.WIDE R2, R21, 0x4, R2 ;  /* 0x0000000415027825 */ /* 0x003fce00078e0202 */
[----:B------:R-:W0:Y:S01]  /*0180*/  LDC.64 R4, c[0x0][0x260] ;  /* 0x00009800ff047b82 */ /* 0x000e220000000a00 */
[----:B------:R-:W2:Y:S01]  /*0190*/  LDG.E.EL.64 R2, desc[UR4][R2.64] ;  /* 0x0000000402027981 */ /* 0x000ea2000c2e1b00 */
[----:B----4-:R-:W-:-:S04]  /*01a0*/  IMAD.WIDE R12, R0, 0x4, R12 ;  /* 0x00000004000c7825 */ /* 0x010fc800078e020c */
[----:B-----5:R-:W-:Y:S02]  /*01b0*/  IMAD.WIDE R14, R0, 0x4, R14 ;  /* 0x00000004000e7825 */ /* 0x020fe400078e020e */
[----:B------:R-:W4:Y:S02]  /*01c0*/  LDG.E.64 R12, desc[UR4][R12.64] ;  /* 0x000000040c0c7981 */ /* 0x000f24000c1e1b00 */
[C---:B------:R-:W-:Y:S02]  /*01d0*/  IMAD.WIDE R16, R21.reuse, 0x4, R16 ;  /* 0x0000000415107825 */ /* 0x040fe400078e0210 */
[----:B------:R-:W5:Y:S02]  /*01e0*/  LDG.E.64 R14, desc[UR4][R14.64] ;  /* 0x000000040e0e7981 */ /* 0x000f64000c1e1b00 */
[C---:B------:R-:W-:Y:S02]  /*01f0*/  IMAD.WIDE R18, R21.reuse, 0x4, R18 ;  /* 0x0000000415127825 */ /* 0x040fe400078e0212 */
[----:B------:R-:W4:Y:S02]  /*0200*/  LDG.E.EL.64 R16, desc[UR4][R16.64] ;  /* 0x0000000410107981 */ /* 0x000f24000c2e1b00 */
[----:B---3--:R-:W-:-:S02]  /*0210*/  IMAD.WIDE R24, R21, 0x4, R8 ;  /* 0x0000000415187825 */ /* 0x008fc400078e0208 */
[----:B------:R-:W5:Y:S02]  /*0220*/  LDG.E.EL.64 R18, desc[UR4][R18.64] ;  /* 0x0000000412127981 */ /* 0x000f64000c2e1b00 */
[----:B------:R-:W-:-:S04]  /*0230*/  IMAD.WIDE R22, R21, 0x4, R22 ;  /* 0x0000000415167825 */ /* 0x000fc800078e0216 */
[C---:B------:R-:W-:Y:S02]  /*0240*/  IMAD.WIDE R10, R21.reuse, 0x4, R10 ;  /* 0x00000004150a7825 */ /* 0x040fe400078e020a */
[----:B------:R-:W3:Y:S02]  /*0250*/  LDG.E.EL.64 R22, desc[UR4][R22.64] ;  /* 0x0000000416167981 */ /* 0x000ee4000c2e1b00 */
[----:B0-----:R-:W-:Y:S02]  /*0260*/  IMAD.WIDE R8, R21, 0x4, R4 ;  /* 0x0000000415087825 */ /* 0x001fe400078e0204 */
[----:B------:R0:W3:Y:S04]  /*0270*/  LDG.E.EL.64 R4, desc[UR4][R24.64] ;  /* 0x0000000418047981 */ /* 0x0000e8000c2e1b00 */
[----:B------:R-:W3:Y:S04]  /*0280*/  LDG.E.EL.64 R10, desc[UR4][R10.64] ;  /* 0x000000040a0a7981 */ /* 0x000ee8000c2e1b00 */
[----:B------:R-:W3:Y:S01]  /*0290*/  LDG.E.EL.64 R8, desc[UR4][R8.64] ;  /* 0x0000000408087981 */ /* 0x000ee2000c2e1b00 */
[----:B--2---:R-:W-:Y:S01]  /*02a0*/  FADD R6, R6, 9.9999997473787516356e-06 ;  /* 0x3727c5ac06067421 */ /* 0x004fe20000000000 */
[----:B------:R-:W-:-:S05]  /*02b0*/  FADD R7, R7, 9.9999997473787516356e-06 ;  /* 0x3727c5ac07077421 */ /* 0x000fca0000000000 */
[----:B------:R-:W1:Y:S01]  /*02c0*/  MUFU.SQRT R6, R6 ;  /* 0x0000000600067308 */ /* 0x000e620000002000 */
[----:B------:R-:W-:Y:S01]  /*02d0*/  FADD R20, R2, 9.9999997473787516356e-06 ;  /* 0x3727c5ac02147421 */ /* 0x000fe20000000000 */
[----:B------:R-:W-:-:S06]  /*02e0*/  FADD R3, R3, 9.9999997473787516356e-06 ;  /* 0x3727c5ac03037421 */ /* 0x000fcc0000000000 */
[----:B------:R-:W2:Y:S08]  /*02f0*/  MUFU.SQRT R21, R7 ;  /* 0x0000000700157308 */ /* 0x000eb00000002000 */
[----:B------:R-:W4:Y:S01]  /*0300*/  MUFU.SQRT R26, R20 ;  /* 0x00000014001a7308 */ /* 0x000f220000002000 */
[----:B-1----:R-:W-:-:S07]  /*0310*/  FSETP.GT.AND P6, PT, R6, 8.50705917302346158658e+37, PT ;  /* 0x7e8000000600780b */ /* 0x002fce0003fc4000 */
[----:B0-----:R-:W0:Y:S01]  /*0320*/  MUFU.SQRT R25, R3 ;  /* 0x0000000300197308 */ /* 0x001e220000002000 */
[----:B------:R-:W-:Y:S01]  /*0330*/  HFMA2.MMA R2, -RZ, RZ, 1.625, 0 ;  /* 0x3e800000ff027435 */ /* 0x000fe200000001ff */
[----:B------:R-:W-:Y:S02]  /*0340*/  FSETP.GEU.AND P5, PT, R6, 1.175494350822287508e-38, PT ;  /* 0x008000000600780b */ /* 0x000fe40003fae000 */
[C---:B--2---:R-:W-:Y:S02]  /*0350*/  FSETP.GT.AND P4, PT, R21.reuse, 8.50705917302346158658e+37, PT ;  /* 0x7e8000001500780b */ /* 0x044fe40003f84000 */
[C---:B----4-:R-:W-:Y:S02]  /*0360*/  FSETP.GT.AND P3, PT, R26.reuse, 8.50705917302346158658e+37, PT ;  /* 0x7e8000001a00780b */ /* 0x050fe40003f64000 */
[----:B------:R-:W-:Y:S01]  /*0370*/  FSETP.GEU.AND P0, PT, R26, 1.175494350822287508e-38, PT ;  /* 0x008000001a00780b */ /* 0x000fe20003f0e000 */
[----:B------:R-:W-:Y:S01]  /*0380*/  @P6 FMUL R6, R6, 0.25 ;  /* 0x3e80000006066820 */ /* 0x000fe20000400000 */
[----:B------:R-:W-:-:S02]  /*0390*/  FSETP.GEU.AND P2, PT, R21, 1.175494350822287508e-38, PT ;  /* 0x008000001500780b */ /* 0x000fc40003f4e000 */
[C---:B0-----:R-:W-:Y:S02]  /*03a0*/  FSETP.GT.AND P1, PT, R25.reuse, 8.50705917302346158658e+37, PT ;  /* 0x7e8000001900780b */ /* 0x041fe40003f24000 */
[----:B------:R-:W-:Y:S02]  /*03b0*/  FSEL R3, R2, 1, P6 ;  /* 0x3f80000002037808 */ /* 0x000fe40003000000 */
[----:B------:R-:W-:Y:S01]  /*03c0*/  FSETP.GEU.AND P6, PT, R25, 1.175494350822287508e-38, PT ;  /* 0x008000001900780b */ /* 0x000fe20003fce000 */
[----:B------:R-:W-:Y:S02]  /*03d0*/  @!P5 FMUL R6, R6, 16777216 ;  /* 0x4b8000000606d820 */ /* 0x000fe40000400000 */
[----:B------:R-:W-:Y:S01]  /*03e0*/  @P3 FMUL R26, R26, 0.25 ;  /* 0x3e8000001a1a3820 */ /* 0x000fe20000400000 */
[----:B------:R-:W-:Y:S01]  /*03f0*/  @P4 FMUL R21, R21, 0.25 ;  /* 0x3e80000015154820 */ /* 0x000fe20000400000 */
[----:B------:R-:W0:Y:S02]  /*0400*/  MUFU.RCP R20, R6 ;  /* 0x0000000600147308 */ /* 0x000e240000001000 */
[----:B------:R-:W-:Y:S01]  /*0410*/  @!P0 FMUL R26, R26, 16777216 ;  /* 0x4b8000001a1a8820 */ /* 0x000fe20000400000 */
[----:B------:R-:W-:Y:S01]  /*0420*/  @!P2 FMUL R21, R21, 16777216 ;  /* 0x4b8000001515a820 */ /* 0x000fe20000400000 */
[----:B------:R-:W-:-:S04]  /*0430*/  @P1 FMUL R25, R25, 0.25 ;  /* 0x3e80000019191820 */ /* 0x000fc80000400000 */
[----:B------:R-:W-:Y:S01]  /*0440*/  @!P6 FMUL R25, R25, 16777216 ;  /* 0x4b8000001919e820 */ /* 0x000fe20000400000 */
[----:B------:R-:W1:Y:S01]  /*0450*/  MUFU.RCP R7, R26 ;  /* 0x0000001a00077308 */ /* 0x000e620000001000 */
[----:B------:R-:W-:Y:S01]  /*0460*/  @!P5 FMUL R3, R3, 16777216 ;  /* 0x4b8000000303d820 */ /* 0x000fe20000400000 */
[----:B------:R-:W-:-:S06]  /*0470*/  FSEL R28, R2, 1, P3 ;  /* 0x3f800000021c7808 */ /* 0x000fcc0001800000 */
[----:B------:R-:W2:Y:S01]  /*0480*/  MUFU.RCP R21, R21 ;  /* 0x0000001500157308 */ /* 0x000ea20000001000 */
[----:B------:R-:W-:-:S07]  /*0490*/  FSEL R24, R2, 1, P4 ;  /* 0x3f80000002187808 */ /* 0x000fce0002000000 */
[----:B------:R-:W4:Y:S01]  /*04a0*/  MUFU.RCP R6, R25 ;  /* 0x0000001900067308 */ /* 0x000f220000001000 */
[----:B------:R-:W-:Y:S01]  /*04b0*/  FSEL R27, R2, 1, P1 ;  /* 0x3f800000021b7808 */ /* 0x000fe20000800000 */
[----:B0-----:R-:W-:Y:S01]  /*04c0*/  FMUL R20, R20, R3 ;  /* 0x0000000314147220 */ /* 0x001fe20000400000 */
[----:B------:R-:W-:Y:S01]  /*04d0*/  @!P0 FMUL R28, R28, 16777216 ;  /* 0x4b8000001c1c8820 */ /* 0x000fe20000400000 */
[----:B------:R-:W0:Y:S01]  /*04e0*/  LDC.64 R2, c[0x0][0x210] ;  /* 0x00008400ff027b82 */ /* 0x000e220000000a00 */
[----:B------:R-:W-:Y:S01]  /*04f0*/  @!P2 FMUL R24, R24, 16777216 ;  /* 0x4b8000001818a820 */ /* 0x000fe20000400000 */
[----:B------:R-:W-:Y:S01]  /*0500*/  @!P6 FMUL R27, R27, 16777216 ;  /* 0x4b8000001b1be820 */ /* 0x000fe20000400000 */
[----:B-1----:R-:W-:Y:S01]  /*0510*/  FMUL R7, R7, R28 ;  /* 0x0000001c07077220 */ /* 0x002fe20000400000 */
[----:B------:R-:W-:Y:S01]  /*0520*/  FADD R29, R12, -R16 ;  /* 0x800000100c1d7221 */ /* 0x000fe20000000000 */
[----:B-----5:R-:W-:Y:S01]  /*0530*/  FADD R14, R14, -R18 ;  /* 0x800000120e0e7221 */ /* 0x020fe20000000000 */
[----:B--2---:R-:W-:Y:S01]  /*0540*/  FMUL R21, R21, R24 ;  /* 0x0000001815157220 */ /* 0x004fe20000400000 */
[----:B------:R-:W-:Y:S01]  /*0550*/  FADD R12, R13, -R17 ;  /* 0x800000110d0c7221 */ /* 0x000fe20000000000 */
[----:B------:R-:W-:Y:S01]  /*0560*/  FADD R15, R15, -R19 ;  /* 0x800000130f0f7221 */ /* 0x000fe20000000000 */
[----:B------:R-:W-:Y:S01]  /*0570*/  FMUL R29, R20, R29 ;  /* 0x0000001d141d7220 */ /* 0x000fe20000400000 */
[----:B------:R-:W-:Y:S01]  /*0580*/  FMUL R7, R7, R14 ;  /* 0x0000000e07077220 */ /* 0x000fe20000400000 */
[----:B----4-:R-:W-:Y:S01]  /*0590*/  FMUL R6, R6, R27 ;  /* 0x0000001b06067220 */ /* 0x010fe20000400000 */
[----:B------:R-:W-:Y:S01]  /*05a0*/  FMUL R12, R21, R12 ;  /* 0x0000000c150c7220 */ /* 0x000fe20000400000 */
[----:B---3--:R-:W-:Y:S01]  /*05b0*/  FFMA R4, R22, R29, R4 ;  /* 0x0000001d16047223 */ /* 0x008fe20000000004 */
[----:B------:R-:W-:Y:S01]  /*05c0*/  FFMA R7, R10, R7, R8 ;  /* 0x000000070a077223 */ /* 0x000fe20000000008 */
[----:B------:R-:W-:Y:S01]  /*05d0*/  FMUL R6, R6, R15 ;  /* 0x0000000f06067220 */ /* 0x000fe20000400000 */
[----:B------:R-:W-:-:S03]  /*05e0*/  FFMA R5, R23, R12, R5 ;  /* 0x0000000c17057223 */ /* 0x000fc60000000005 */
[----:B------:R-:W-:Y:S01]  /*05f0*/  FFMA R6, R11, R6, R9 ;  /* 0x000000060b067223 */ /* 0x000fe20000000009 */
[C---:B------:R-:W-:Y:S01]  /*0600*/  FSETP.GEU.AND P0, PT, R4.reuse, -R7, PT ;  /* 0x800000070400720b */ /* 0x040fe20003f0e000 */
[----:B------:R-:W-:Y:S02]  /*0610*/  FADD R4, R4, R7 ;  /* 0x0000000704047221 */ /* 0x000fe40000000000 */
[C---:B------:R-:W-:Y:S01]  /*0620*/  FADD R7, R5.reuse, R6 ;  /* 0x0000000605077221 */ /* 0x040fe20000000000 */
[----:B------:R-:W-:Y:S01]  /*0630*/  FSETP.GEU.AND P1, PT, R5, -R6, PT ;  /* 0x800000060500720b */ /* 0x000fe20003f2e000 */
[----:B0-----:R-:W-:Y:S01]  /*0640*/  IMAD.WIDE R2, R0, 0x4, R2 ;  /* 0x0000000400027825 */ /* 0x001fe200078e0202 */
[----:B------:R-:W-:Y:S02]  /*0650*/  FSEL R4, R4, RZ, P0 ;  /* 0x000000ff04047208 */ /* 0x000fe40000000000 */
[----:B------:R-:W-:-:S05]  /*0660*/  FSEL R5, R7, RZ, P1 ;  /* 0x000000ff07057208 */ /* 0x000fca0000800000 */
[----:B------:R-:W-:Y:S01]  /*0670*/  STG.E.64 desc[UR4][R2.64], R4 ;  /* 0x0000000402007986 */ /* 0x000fe2000c101b04 */
[----:B------:R-:W-:Y:S05]  /*0680*/  EXIT ;  /* 0x000000000000794d */ /* 0x000fea0003800000 */
.L_x_0:
[----:B------:R-:W-:-:S00]  /*0690*/  BRA `(.L_x_0) ;  /* 0xfffffffc00fc7947 */ /* 0x000fc0000383ffff */
[----:B------:R-:W-:-:S00]  /*06a0*/  NOP ;  /* 0x0000000000007918 */ /* 0x000fc00000000000 */
        /* <DEDUP_REMOVED lines=13> */
.L_x_1:


//--------------------- .nv.global.init           --------------------------
	.section	.nv.global.init,"aw",@progbits
.nv.global.init:
	.type		_$_str,@object
	.size		_$_str,(_$_str_$_2 - _$_str)
_$_str:
        /*0000*/ 	.byte	0x5f, 0x5f, 0x43, 0x55, 0x44, 0x41, 0x5f, 0x46, 0x54, 0x5a, 0x00
	.type		_$_str_$_2,@object
	.size		_$_str_$_2,(.L_1 - _$_str_$_2)
_$_str_$_2:
        /*000b*/ 	.byte	0x5f, 0x5f, 0x43, 0x55, 0x44, 0x41, 0x5f, 0x50, 0x52, 0x45, 0x43, 0x5f, 0x53, 0x51, 0x52, 0x54
        /*001b*/ 	.byte	0x00
.L_1:


//--------------------- .nv.constant0.triton_poi_fused__native_batch_norm_legit_no_training_add_relu_17 --------------------------
	.section	.nv.constant0.triton_poi_fused__native_batch_norm_legit_no_training_add_relu_17,"a",@progbits
	.sectionflags	@""
	.align	4
.nv.constant0.triton_poi_fused__native_batch_norm_legit_no_training_add_relu_17:
	.zero		620
